//
// Generated by NVIDIA NVVM Compiler
//
// Compiler Build ID: CL-36424714
// Cuda compilation tools, release 13.0, V13.0.88
// Based on NVVM 20.0.0
//

.version 9.0
.target sm_100
.address_size 64

	// .globl	_Z15KernelWeakTrainPiidS_PbPdS0_S1_
// _ZZ15KernelWeakTrainPiidS_PbPdS0_S1_E5index has been demoted
// _ZZ15KernelWeakTrainPiidS_PbPdS0_S1_E4good has been demoted
// _ZZ15KernelWeakTrainPiidS_PbPdS0_S1_E5error has been demoted
// _ZZ15KernelWeakTrainPiidS_PbPdS0_S1_E14positive_error has been demoted
// _ZZ15KernelWeakTrainPiidS_PbPdS0_S1_E14negative_error has been demoted

.visible .entry _Z15KernelWeakTrainPiidS_PbPdS0_S1_(
	.param .u64 .ptr .align 1 _Z15KernelWeakTrainPiidS_PbPdS0_S1__param_0,
	.param .u32 _Z15KernelWeakTrainPiidS_PbPdS0_S1__param_1,
	.param .f64 _Z15KernelWeakTrainPiidS_PbPdS0_S1__param_2,
	.param .u64 .ptr .align 1 _Z15KernelWeakTrainPiidS_PbPdS0_S1__param_3,
	.param .u64 .ptr .align 1 _Z15KernelWeakTrainPiidS_PbPdS0_S1__param_4,
	.param .u64 .ptr .align 1 _Z15KernelWeakTrainPiidS_PbPdS0_S1__param_5,
	.param .u64 .ptr .align 1 _Z15KernelWeakTrainPiidS_PbPdS0_S1__param_6,
	.param .u64 .ptr .align 1 _Z15KernelWeakTrainPiidS_PbPdS0_S1__param_7
)
{
	.reg .pred 	%p<21>;
	.reg .b16 	%rs<37>;
	.reg .b32 	%r<75>;
	.reg .b64 	%rd<55>;
	.reg .b64 	%fd<83>;
	// demoted variable
	.shared .align 4 .b8 _ZZ15KernelWeakTrainPiidS_PbPdS0_S1_E5index[3528];
	// demoted variable
	.shared .align 1 .b8 _ZZ15KernelWeakTrainPiidS_PbPdS0_S1_E4good[882];
	// demoted variable
	.shared .align 8 .b8 _ZZ15KernelWeakTrainPiidS_PbPdS0_S1_E5error[7056];
	// demoted variable
	.shared .align 8 .b8 _ZZ15KernelWeakTrainPiidS_PbPdS0_S1_E14positive_error[7056];
	// demoted variable
	.shared .align 8 .b8 _ZZ15KernelWeakTrainPiidS_PbPdS0_S1_E14negative_error[7056];
	ld.param.u64 	%rd8, [_Z15KernelWeakTrainPiidS_PbPdS0_S1__param_0];
	ld.param.u32 	%r43, [_Z15KernelWeakTrainPiidS_PbPdS0_S1__param_1];
	ld.param.f64 	%fd73, [_Z15KernelWeakTrainPiidS_PbPdS0_S1__param_2];
	ld.param.u64 	%rd5, [_Z15KernelWeakTrainPiidS_PbPdS0_S1__param_3];
	ld.param.u64 	%rd6, [_Z15KernelWeakTrainPiidS_PbPdS0_S1__param_4];
	ld.param.u64 	%rd7, [_Z15KernelWeakTrainPiidS_PbPdS0_S1__param_5];
	ld.param.u64 	%rd9, [_Z15KernelWeakTrainPiidS_PbPdS0_S1__param_6];
	ld.param.u64 	%rd10, [_Z15KernelWeakTrainPiidS_PbPdS0_S1__param_7];
	cvta.to.global.u64 	%rd1, %rd10;
	cvta.to.global.u64 	%rd2, %rd9;
	cvta.to.global.u64 	%rd3, %rd8;
	mov.u32 	%r45, %ctaid.x;
	mov.u32 	%r46, %ntid.x;
	mov.u32 	%r47, %tid.x;
	mad.lo.s32 	%r1, %r45, %r46, %r47;
	shl.b32 	%r48, %r1, 2;
	mov.u32 	%r49, _ZZ15KernelWeakTrainPiidS_PbPdS0_S1_E5index;
	add.s32 	%r2, %r49, %r48;
	mov.b32 	%r65, 0;
	st.shared.u32 	[%r2], %r65;
	mov.u32 	%r50, _ZZ15KernelWeakTrainPiidS_PbPdS0_S1_E4good;
	add.s32 	%r3, %r50, %r1;
	mov.b16 	%rs32, 1;
	st.shared.u8 	[%r3], %rs32;
	shl.b32 	%r51, %r1, 3;
	mov.u32 	%r52, _ZZ15KernelWeakTrainPiidS_PbPdS0_S1_E5error;
	add.s32 	%r4, %r52, %r51;
	mov.b64 	%rd11, 4910523509831470144;
	st.shared.u64 	[%r4], %rd11;
	mov.u32 	%r53, _ZZ15KernelWeakTrainPiidS_PbPdS0_S1_E14positive_error;
	add.s32 	%r5, %r53, %r51;
	st.shared.f64 	[%r5], %fd73;
	mov.u32 	%r54, _ZZ15KernelWeakTrainPiidS_PbPdS0_S1_E14negative_error;
	add.s32 	%r6, %r54, %r51;
	st.shared.f64 	[%r6], %fd73;
	setp.lt.s32 	%p1, %r43, 1;
	mov.f64 	%fd71, 0d4425AF1D78B58C40;
	@%p1 bra 	$L__BB0_32;
	mul.lo.s32 	%r68, %r1, 6987;
	and.b32  	%r8, %r43, 3;
	setp.lt.u32 	%p2, %r43, 4;
	mov.f64 	%fd71, 0d4425AF1D78B58C40;
	mov.b32 	%r65, 0;
	mov.b16 	%rs32, 1;
	mov.u32 	%r71, %r65;
	@%p2 bra 	$L__BB0_24;
	and.b32  	%r71, %r43, 2147483644;
	neg.s32 	%r59, %r71;
	mov.f64 	%fd71, 0d4425AF1D78B58C40;
	mov.b32 	%r65, 0;
	mov.b16 	%rs32, 1;
	mov.b32 	%r58, 1;
$L__BB0_3:
	add.s32 	%r15, %r58, -1;
	mul.wide.s32 	%rd12, %r68, 4;
	add.s64 	%rd13, %rd3, %rd12;
	add.s64 	%rd4, %rd13, 8;
	ld.global.u32 	%r16, [%rd13];
	cvt.s64.s32 	%rd14, %r16;
	add.s64 	%rd15, %rd2, %rd14;
	ld.global.u8 	%rs13, [%rd15];
	setp.eq.s16 	%p3, %rs13, 0;
	@%p3 bra 	$L__BB0_6;
	mul.wide.s32 	%rd16, %r16, 8;
	add.s64 	%rd17, %rd1, %rd16;
	ld.global.f64 	%fd44, [%rd17];
	sub.f64 	%fd64, %fd73, %fd44;
	setp.geu.f64 	%p4, %fd64, %fd71;
	@%p4 bra 	$L__BB0_8;
	st.shared.f64 	[%r4], %fd64;
	mov.b16 	%rs32, 1;
	st.shared.u8 	[%r3], %rs32;
	st.shared.u32 	[%r2], %r15;
	mov.u32 	%r65, %r15;
	mov.f64 	%fd71, %fd64;
	bra.uni 	$L__BB0_8;
$L__BB0_6:
	mul.wide.s32 	%rd18, %r16, 8;
	add.s64 	%rd19, %rd1, %rd18;
	ld.global.f64 	%fd45, [%rd19];
	add.f64 	%fd64, %fd45, %fd73;
	mov.f64 	%fd46, 0d3FF0000000000000;
	sub.f64 	%fd6, %fd46, %fd64;
	st.shared.f64 	[%r6], %fd6;
	setp.geu.f64 	%p5, %fd6, %fd71;
	@%p5 bra 	$L__BB0_8;
	st.shared.f64 	[%r4], %fd6;
	mov.b16 	%rs32, 0;
	st.shared.u8 	[%r3], %rs32;
	st.shared.u32 	[%r2], %r15;
	mov.u32 	%r65, %r15;
	mov.f64 	%fd71, %fd6;
$L__BB0_8:
	add.s32 	%r18, %r58, 2;
	ld.global.u32 	%r19, [%rd4+-4];
	cvt.s64.s32 	%rd20, %r19;
	add.s64 	%rd21, %rd2, %rd20;
	ld.global.u8 	%rs16, [%rd21];
	setp.eq.s16 	%p6, %rs16, 0;
	@%p6 bra 	$L__BB0_11;
	mul.wide.s32 	%rd22, %r19, 8;
	add.s64 	%rd23, %rd1, %rd22;
	ld.global.f64 	%fd47, [%rd23];
	sub.f64 	%fd67, %fd64, %fd47;
	st.shared.f64 	[%r5], %fd67;
	setp.geu.f64 	%p7, %fd67, %fd71;
	@%p7 bra 	$L__BB0_13;
	st.shared.f64 	[%r4], %fd67;
	mov.b16 	%rs32, 1;
	st.shared.u8 	[%r3], %rs32;
	st.shared.u32 	[%r2], %r58;
	mov.u32 	%r65, %r58;
	mov.f64 	%fd71, %fd67;
	bra.uni 	$L__BB0_13;
$L__BB0_11:
	mul.wide.s32 	%rd24, %r19, 8;
	add.s64 	%rd25, %rd1, %rd24;
	ld.global.f64 	%fd48, [%rd25];
	add.f64 	%fd67, %fd48, %fd64;
	mov.f64 	%fd49, 0d3FF0000000000000;
	sub.f64 	%fd12, %fd49, %fd67;
	st.shared.f64 	[%r6], %fd12;
	setp.geu.f64 	%p8, %fd12, %fd71;
	@%p8 bra 	$L__BB0_13;
	st.shared.f64 	[%r4], %fd12;
	mov.b16 	%rs32, 0;
	st.shared.u8 	[%r3], %rs32;
	st.shared.u32 	[%r2], %r58;
	mov.u32 	%r65, %r58;
	mov.f64 	%fd71, %fd12;
$L__BB0_13:
	add.s32 	%r21, %r58, 1;
	ld.global.u32 	%r22, [%rd4];
	cvt.s64.s32 	%rd26, %r22;
	add.s64 	%rd27, %rd2, %rd26;
	ld.global.u8 	%rs19, [%rd27];
	setp.eq.s16 	%p9, %rs19, 0;
	@%p9 bra 	$L__BB0_16;
	mul.wide.s32 	%rd28, %r22, 8;
	add.s64 	%rd29, %rd1, %rd28;
	ld.global.f64 	%fd50, [%rd29];
	sub.f64 	%fd70, %fd67, %fd50;
	setp.geu.f64 	%p10, %fd70, %fd71;
	@%p10 bra 	$L__BB0_18;
	st.shared.f64 	[%r4], %fd70;
	mov.b16 	%rs32, 1;
	st.shared.u8 	[%r3], %rs32;
	st.shared.u32 	[%r2], %r21;
	mov.u32 	%r65, %r21;
	mov.f64 	%fd71, %fd70;
	bra.uni 	$L__BB0_18;
$L__BB0_16:
	mul.wide.s32 	%rd30, %r22, 8;
	add.s64 	%rd31, %rd1, %rd30;
	ld.global.f64 	%fd51, [%rd31];
	add.f64 	%fd70, %fd51, %fd67;
	mov.f64 	%fd52, 0d3FF0000000000000;
	sub.f64 	%fd18, %fd52, %fd70;
	st.shared.f64 	[%r6], %fd18;
	setp.geu.f64 	%p11, %fd18, %fd71;
	@%p11 bra 	$L__BB0_18;
	st.shared.f64 	[%r4], %fd18;
	mov.b16 	%rs32, 0;
	st.shared.u8 	[%r3], %rs32;
	st.shared.u32 	[%r2], %r21;
	mov.u32 	%r65, %r21;
	mov.f64 	%fd71, %fd18;
$L__BB0_18:
	ld.global.u32 	%r24, [%rd4+4];
	cvt.s64.s32 	%rd32, %r24;
	add.s64 	%rd33, %rd2, %rd32;
	ld.global.u8 	%rs22, [%rd33];
	setp.eq.s16 	%p12, %rs22, 0;
	@%p12 bra 	$L__BB0_21;
	mul.wide.s32 	%rd34, %r24, 8;
	add.s64 	%rd35, %rd1, %rd34;
	ld.global.f64 	%fd53, [%rd35];
	sub.f64 	%fd73, %fd70, %fd53;
	st.shared.f64 	[%r5], %fd73;
	setp.geu.f64 	%p13, %fd73, %fd71;
	@%p13 bra 	$L__BB0_23;
	st.shared.f64 	[%r4], %fd73;
	mov.b16 	%rs32, 1;
	st.shared.u8 	[%r3], %rs32;
	st.shared.u32 	[%r2], %r18;
	mov.u32 	%r65, %r18;
	mov.f64 	%fd71, %fd73;
	bra.uni 	$L__BB0_23;
$L__BB0_21:
	mul.wide.s32 	%rd36, %r24, 8;
	add.s64 	%rd37, %rd1, %rd36;
	ld.global.f64 	%fd54, [%rd37];
	add.f64 	%fd73, %fd54, %fd70;
	st.shared.f64 	[%r5], %fd73;
	mov.f64 	%fd55, 0d3FF0000000000000;
	sub.f64 	%fd24, %fd55, %fd73;
	st.shared.f64 	[%r6], %fd24;
	setp.geu.f64 	%p14, %fd24, %fd71;
	@%p14 bra 	$L__BB0_23;
	st.shared.f64 	[%r4], %fd24;
	mov.b16 	%rs32, 0;
	st.shared.u8 	[%r3], %rs32;
	st.shared.u32 	[%r2], %r18;
	mov.u32 	%r65, %r18;
	mov.f64 	%fd71, %fd24;
$L__BB0_23:
	add.s32 	%r68, %r68, 4;
	add.s32 	%r59, %r59, 4;
	add.s32 	%r58, %r58, 4;
	setp.ne.s32 	%p15, %r59, 0;
	@%p15 bra 	$L__BB0_3;
$L__BB0_24:
	setp.eq.s32 	%p16, %r8, 0;
	@%p16 bra 	$L__BB0_32;
	neg.s32 	%r69, %r8;
$L__BB0_26:
	.pragma "nounroll";
	mul.wide.s32 	%rd38, %r68, 4;
	add.s64 	%rd39, %rd3, %rd38;
	ld.global.u32 	%r37, [%rd39];
	cvt.s64.s32 	%rd40, %r37;
	add.s64 	%rd41, %rd2, %rd40;
	ld.global.u8 	%rs25, [%rd41];
	setp.eq.s16 	%p17, %rs25, 0;
	@%p17 bra 	$L__BB0_29;
	mul.wide.s32 	%rd42, %r37, 8;
	add.s64 	%rd43, %rd1, %rd42;
	ld.global.f64 	%fd56, [%rd43];
	sub.f64 	%fd73, %fd73, %fd56;
	st.shared.f64 	[%r5], %fd73;
	setp.geu.f64 	%p18, %fd73, %fd71;
	@%p18 bra 	$L__BB0_31;
	st.shared.f64 	[%r4], %fd73;
	mov.b16 	%rs32, 1;
	st.shared.u8 	[%r3], %rs32;
	st.shared.u32 	[%r2], %r71;
	mov.u32 	%r65, %r71;
	mov.f64 	%fd71, %fd73;
	bra.uni 	$L__BB0_31;
$L__BB0_29:
	mul.wide.s32 	%rd44, %r37, 8;
	add.s64 	%rd45, %rd1, %rd44;
	ld.global.f64 	%fd57, [%rd45];
	add.f64 	%fd73, %fd57, %fd73;
	st.shared.f64 	[%r5], %fd73;
	mov.f64 	%fd58, 0d3FF0000000000000;
	sub.f64 	%fd35, %fd58, %fd73;
	st.shared.f64 	[%r6], %fd35;
	setp.geu.f64 	%p19, %fd35, %fd71;
	@%p19 bra 	$L__BB0_31;
	st.shared.f64 	[%r4], %fd35;
	mov.b16 	%rs32, 0;
	st.shared.u8 	[%r3], %rs32;
	st.shared.u32 	[%r2], %r71;
	mov.u32 	%r65, %r71;
	mov.f64 	%fd71, %fd35;
$L__BB0_31:
	add.s32 	%r68, %r68, 1;
	add.s32 	%r71, %r71, 1;
	add.s32 	%r69, %r69, 1;
	setp.ne.s32 	%p20, %r69, 0;
	@%p20 bra 	$L__BB0_26;
$L__BB0_32:
	cvta.to.global.u64 	%rd46, %rd5;
	cvta.to.global.u64 	%rd47, %rd6;
	cvta.to.global.u64 	%rd48, %rd7;
	cvt.s64.s32 	%rd49, %r1;
	mul.wide.s32 	%rd50, %r1, 4;
	add.s64 	%rd51, %rd46, %rd50;
	st.global.u32 	[%rd51], %r65;
	add.s64 	%rd52, %rd47, %rd49;
	st.global.u8 	[%rd52], %rs32;
	mul.wide.s32 	%rd53, %r1, 8;
	add.s64 	%rd54, %rd48, %rd53;
	st.global.f64 	[%rd54], %fd71;
	ret;

}


// ===== COMPILED SASS (sm_100) =====

	.target	sm_100

	.elftype	@"ET_EXEC"


//--------------------- .note.nv.tkinfo           --------------------------
	.section	.note.nv.tkinfo,"",@"SHT_NOTE"
	.sectionflags	@"SHF_NOTE_NV_TKINFO"
	.tkinfo
        /*0018*/ 	.word	0x00000002
        /*0030*/ 	.string	""
        /*0030*/ 	.string	"ptxas"
        /*0030*/ 	.string	"Cuda compilation tools, release 13.0, V13.0.88"
        /*0030*/ 	.string	"Build cuda_13.0.r13.0/compiler.36424714_0"
        /*0030*/ 	.string	"-arch sm_100 -m 64 "



//--------------------- .note.nv.cuinfo           --------------------------
	.section	.note.nv.cuinfo,"",@"SHT_NOTE"
	.sectionflags	@"SHF_NOTE_NV_CUINFO"
        /*0018*/ 	.short	0x0002
        /*001a*/ 	.short	0x0064
        /*001c*/ 	.short	0x0082
	.zero		2


//--------------------- .nv.info                  --------------------------
	.section	.nv.info,"",@"SHT_CUDA_INFO"
	.align	4


	//----- nvinfo : EIATTR_REGCOUNT
	.align		4
        /*0000*/ 	.byte	0x04, 0x2f
        /*0002*/ 	.short	(.L_1 - .L_0)
	.align		4
.L_0:
        /*0004*/ 	.word	index@(_Z15KernelWeakTrainPiidS_PbPdS0_S1_)
        /*0008*/ 	.word	0x0000001e


	//----- nvinfo : EIATTR_FRAME_SIZE
	.align		4
.L_1:
        /*000c*/ 	.byte	0x04, 0x11
        /*000e*/ 	.short	(.L_3 - .L_2)
	.align		4
.L_2:
        /*0010*/ 	.word	index@(_Z15KernelWeakTrainPiidS_PbPdS0_S1_)
        /*0014*/ 	.word	0x00000000


	//----- nvinfo : EIATTR_MIN_STACK_SIZE
	.align		4
.L_3:
        /*0018*/ 	.byte	0x04, 0x12
        /*001a*/ 	.short	(.L_5 - .L_4)
	.align		4
.L_4:
        /*001c*/ 	.word	index@(_Z15KernelWeakTrainPiidS_PbPdS0_S1_)
        /*0020*/ 	.word	0x00000000
.L_5:


//--------------------- .nv.compat                --------------------------
	.section	.nv.compat,"",@"SHT_CUDA_COMPAT_INFO"
	.align	4
        /*0000*/ 	.byte	0x02, 0x09, 0x00, 0x00, 0x02, 0x02, 0x01, 0x00, 0x02, 0x05, 0x05, 0x00, 0x03, 0x07, 0x01, 0x01
        /*0010*/ 	.byte	0x02, 0x03, 0x00, 0x00, 0x02, 0x06, 0x01, 0x00, 0x04, 0x0b, 0x08, 0x00, 0x01, 0x00, 0x00, 0x00
        /*0020*/ 	.byte	0x00, 0x00, 0x00, 0x00


//--------------------- .nv.info._Z15KernelWeakTrainPiidS_PbPdS0_S1_ --------------------------
	.section	.nv.info._Z15KernelWeakTrainPiidS_PbPdS0_S1_,"",@"SHT_CUDA_INFO"
	.sectionflags	@""
	.align	4


	//----- nvinfo : EIATTR_CUDA_API_VERSION
	.align		4
        /*0000*/ 	.byte	0x04, 0x37
        /*0002*/ 	.short	(.L_7 - .L_6)
.L_6:
        /*0004*/ 	.word	0x00000082


	//----- nvinfo : EIATTR_KPARAM_INFO
	.align		4
.L_7:
        /*0008*/ 	.byte	0x04, 0x17
        /*000a*/ 	.short	(.L_9 - .L_8)
.L_8:
        /*000c*/ 	.word	0x00000000
        /*0010*/ 	.short	0x0007
        /*0012*/ 	.short	0x0038
        /*0014*/ 	.byte	0x00, 0xf5, 0x21, 0x00


	//----- nvinfo : EIATTR_KPARAM_INFO
	.align		4
.L_9:
        /*0018*/ 	.byte	0x04, 0x17
        /*001a*/ 	.short	(.L_11 - .L_10)
.L_10:
        /*001c*/ 	.word	0x00000000
        /*0020*/ 	.short	0x0006
        /*0022*/ 	.short	0x0030
        /*0024*/ 	.byte	0x00, 0xf5, 0x21, 0x00


	//----- nvinfo : EIATTR_KPARAM_INFO
	.align		4
.L_11:
        /*0028*/ 	.byte	0x04, 0x17
        /*002a*/ 	.short	(.L_13 - .L_12)
.L_12:
        /*002c*/ 	.word	0x00000000
        /*0030*/ 	.short	0x0005
        /*0032*/ 	.short	0x0028
        /*0034*/ 	.byte	0x00, 0xf5, 0x21, 0x00


	//----- nvinfo : EIATTR_KPARAM_INFO
	.align		4
.L_13:
        /*0038*/ 	.byte	0x04, 0x17
        /*003a*/ 	.short	(.L_15 - .L_14)
.L_14:
        /*003c*/ 	.word	0x00000000
        /*0040*/ 	.short	0x0004
        /*0042*/ 	.short	0x0020
        /*0044*/ 	.byte	0x00, 0xf5, 0x21, 0x00


	//----- nvinfo : EIATTR_KPARAM_INFO
	.align		4
.L_15:
        /*0048*/ 	.byte	0x04, 0x17
        /*004a*/ 	.short	(.L_17 - .L_16)
.L_16:
        /*004c*/ 	.word	0x00000000
        /*0050*/ 	.short	0x0003
        /*0052*/ 	.short	0x0018
        /*0054*/ 	.byte	0x00, 0xf5, 0x21, 0x00


	//----- nvinfo : EIATTR_KPARAM_INFO
	.align		4
.L_17:
        /*0058*/ 	.byte	0x04, 0x17
        /*005a*/ 	.short	(.L_19 - .L_18)
.L_18:
        /*005c*/ 	.word	0x00000000
        /*0060*/ 	.short	0x0002
        /*0062*/ 	.short	0x0010
        /*0064*/ 	.byte	0x00, 0xf0, 0x21, 0x00


	//----- nvinfo : EIATTR_KPARAM_INFO
	.align		4
.L_19:
        /*0068*/ 	.byte	0x04, 0x17
        /*006a*/ 	.short	(.L_21 - .L_20)
.L_20:
        /*006c*/ 	.word	0x00000000
        /*0070*/ 	.short	0x0001
        /*0072*/ 	.short	0x0008
        /*0074*/ 	.byte	0x00, 0xf0, 0x11, 0x00


	//----- nvinfo : EIATTR_KPARAM_INFO
	.align		4
.L_21:
        /*0078*/ 	.byte	0x04, 0x17
        /*007a*/ 	.short	(.L_23 - .L_22)
.L_22:
        /*007c*/ 	.word	0x00000000
        /*0080*/ 	.short	0x0000
        /*0082*/ 	.short	0x0000
        /*0084*/ 	.byte	0x00, 0xf5, 0x21, 0x00


	//----- nvinfo : EIATTR_SPARSE_MMA_MASK
	.align		4
.L_23:
        /*0088*/ 	.byte	0x03, 0x50
        /*008a*/ 	.short	0x0000


	//----- nvinfo : EIATTR_MAXREG_COUNT
	.align		4
        /*008c*/ 	.byte	0x03, 0x1b
        /*008e*/ 	.short	0x00ff


	//----- nvinfo : EIATTR_MERCURY_ISA_VERSION
	.align		4
        /*0090*/ 	.byte	0x03, 0x5f
        /*0092*/ 	.short	0x0101


	//----- nvinfo : EIATTR_VRC_CTA_INIT_COUNT
	.align		4
        /*0094*/ 	.byte	0x02, 0x4a
	.zero		1
	.zero		1


	//----- nvinfo : EIATTR_EXIT_INSTR_OFFSETS
	.align		4
        /*0098*/ 	.byte	0x04, 0x1c
        /*009a*/ 	.short	(.L_25 - .L_24)


	//   ....[0]....
.L_24:
        /*009c*/ 	.word	0x00001130


	//----- nvinfo : EIATTR_CRS_STACK_SIZE
	.align		4
.L_25:
        /*00a0*/ 	.byte	0x04, 0x1e
        /*00a2*/ 	.short	(.L_27 - .L_26)
.L_26:
        /*00a4*/ 	.word	0x00000000


	//----- nvinfo : EIATTR_CBANK_PARAM_SIZE
	.align		4
.L_27:
        /*00a8*/ 	.byte	0x03, 0x19
        /*00aa*/ 	.short	0x0040


	//----- nvinfo : EIATTR_PARAM_CBANK
	.align		4
        /*00ac*/ 	.byte	0x04, 0x0a
        /*00ae*/ 	.short	(.L_29 - .L_28)
	.align		4
.L_28:
        /*00b0*/ 	.word	index@(.nv.constant0._Z15KernelWeakTrainPiidS_PbPdS0_S1_)
        /*00b4*/ 	.short	0x0380
        /*00b6*/ 	.short	0x0040


	//----- nvinfo : EIATTR_SW_WAR
	.align		4
.L_29:
        /*00b8*/ 	.byte	0x04, 0x36
        /*00ba*/ 	.short	(.L_31 - .L_30)
.L_30:
        /*00bc*/ 	.word	0x00000008
.L_31:


//--------------------- .nv.callgraph             --------------------------
	.section	.nv.callgraph,"",@"SHT_CUDA_CALLGRAPH"
	.align	4
	.sectionentsize	8
	.align		4
        /*0000*/ 	.word	0x00000000
	.align		4
        /*0004*/ 	.word	0xffffffff
	.align		4
        /*0008*/ 	.word	0x00000000
	.align		4
        /*000c*/ 	.word	0xfffffffe
	.align		4
        /*0010*/ 	.word	0x00000000
	.align		4
        /*0014*/ 	.word	0xfffffffd
	.align		4
        /*0018*/ 	.word	0x00000000
	.align		4
        /*001c*/ 	.word	0xfffffffc


//--------------------- .text._Z15KernelWeakTrainPiidS_PbPdS0_S1_ --------------------------
	.section	.text._Z15KernelWeakTrainPiidS_PbPdS0_S1_,"ax",@progbits
	.align	128
        .global         _Z15KernelWeakTrainPiidS_PbPdS0_S1_
        .type           _Z15KernelWeakTrainPiidS_PbPdS0_S1_,@function
        .size           _Z15KernelWeakTrainPiidS_PbPdS0_S1_,(.L_x_20 - _Z15KernelWeakTrainPiidS_PbPdS0_S1_)
        .other          _Z15KernelWeakTrainPiidS_PbPdS0_S1_,@"STO_CUDA_ENTRY STV_DEFAULT"
_Z15KernelWeakTrainPiidS_PbPdS0_S1_:
.text._Z15KernelWeakTrainPiidS_PbPdS0_S1_:
[----:B------:R-:W-:Y:S01]  /*0000*/  LDC R1, c[0x0][0x37c] ;  /* 0x0000df00ff017b82 */ /* 0x000fe20000000800 */
[----:B------:R-:W0:Y:S07]  /*0010*/  S2R R3, SR_TID.X ;  /* 0x0000000000037919 */ /* 0x000e2e0000002100 */
[----:B------:R-:W1:Y:S01]  /*0020*/  S2UR UR8, SR_CgaCtaId ;  /* 0x00000000000879c3 */ /* 0x000e620000008800 */
[----:B------:R-:W-:Y:S01]  /*0030*/  UMOV UR4, 0x400 ;  /* 0x0000040000047882 */ /* 0x000fe20000000000 */
[----:B------:R-:W-:Y:S01]  /*0040*/  IMAD.MOV.U32 R11, RZ, RZ, 0x1 ;  /* 0x00000001ff0b7424 */ /* 0x000fe200078e00ff */
[----:B------:R-:W-:Y:S01]  /*0050*/  UIADD3 UR6, UPT, UPT, UR4, 0x1140, URZ ;  /* 0x0000114004067890 */ /* 0x000fe2000fffe0ff */
[----:B------:R-:W-:Y:S01]  /*0060*/  IMAD.MOV.U32 R2, RZ, RZ, 0x78b58c40 ;  /* 0x78b58c40ff027424 */ /* 0x000fe200078e00ff */
[----:B------:R-:W-:Y:S01]  /*0070*/  UIADD3 UR5, UPT, UPT, UR4, 0xdc8, URZ ;  /* 0x00000dc804057890 */ /* 0x000fe2000fffe0ff */
[----:B------:R-:W-:Y:S01]  /*0080*/  IMAD.MOV.U32 R7, RZ, RZ, 0x1 ;  /* 0x00000001ff077424 */ /* 0x000fe200078e00ff */
[----:B------:R-:W-:Y:S01]  /*0090*/  UIADD3 UR7, UPT, UPT, UR4, 0x2cd0, URZ ;  /* 0x00002cd004077890 */ /* 0x000fe2000fffe0ff */
[----:B------:R-:W0:Y:S01]  /*00a0*/  S2UR UR10, SR_CTAID.X ;  /* 0x00000000000a79c3 */ /* 0x000e220000002500 */
[----:B------:R-:W-:Y:S01]  /*00b0*/  IMAD.MOV.U32 R6, RZ, RZ, RZ ;  /* 0x000000ffff067224 */ /* 0x000fe200078e00ff */
[----:B------:R-:W-:-:S06]  /*00c0*/  MOV R10, 0x78b58c40 ;  /* 0x78b58c40000a7802 */ /* 0x000fcc0000000f00 */
[----:B------:R-:W0:Y:S08]  /*00d0*/  LDC R22, c[0x0][0x360] ;  /* 0x0000d800ff167b82 */ /* 0x000e300000000800 */
[----:B------:R-:W2:Y:S01]  /*00e0*/  LDC.64 R4, c[0x0][0x390] ;  /* 0x0000e400ff047b82 */ /* 0x000ea20000000a00 */
[----:B-1----:R-:W-:Y:S02]  /*00f0*/  ULEA UR9, UR8, UR4, 0x18 ;  /* 0x0000000408097291 */ /* 0x002fe4000f8ec0ff */
[----:B------:R-:W-:-:S02]  /*0100*/  UIADD3 UR4, UPT, UPT, UR4, 0x4860, URZ ;  /* 0x0000486004047890 */ /* 0x000fc4000fffe0ff */
[----:B------:R-:W-:Y:S02]  /*0110*/  ULEA UR6, UR8, UR6, 0x18 ;  /* 0x0000000608067291 */ /* 0x000fe4000f8ec0ff */
[----:B------:R-:W-:Y:S02]  /*0120*/  ULEA UR5, UR8, UR5, 0x18 ;  /* 0x0000000508057291 */ /* 0x000fe4000f8ec0ff */
[----:B------:R-:W-:Y:S02]  /*0130*/  ULEA UR7, UR8, UR7, 0x18 ;  /* 0x0000000708077291 */ /* 0x000fe4000f8ec0ff */
[----:B------:R-:W-:Y:S01]  /*0140*/  ULEA UR4, UR8, UR4, 0x18 ;  /* 0x0000000408047291 */ /* 0x000fe2000f8ec0ff */
[----:B------:R-:W1:Y:S01]  /*0150*/  LDCU UR8, c[0x0][0x388] ;  /* 0x00007100ff0877ac */ /* 0x000e620008000800 */
[----:B0-----:R-:W-:Y:S02]  /*0160*/  IMAD R22, R22, UR10, R3 ;  /* 0x0000000a16167c24 */ /* 0x001fe4000f8e0203 */
[----:B------:R-:W-:Y:S01]  /*0170*/  HFMA2 R3, -RZ, RZ, 4.14453125, -0.11114501953125 ;  /* 0x4425af1dff037431 */ /* 0x000fe200000001ff */
[----:B------:R-:W0:Y:S02]  /*0180*/  LDCU.64 UR10, c[0x0][0x358] ;  /* 0x00006b00ff0a77ac */ /* 0x000e240008000a00 */
[----:B------:R-:W-:-:S02]  /*0190*/  LEA R25, R22, UR9, 0x2 ;  /* 0x0000000916197c11 */ /* 0x000fc4000f8e10ff */
[C---:B------:R-:W-:Y:S02]  /*01a0*/  LEA R23, R22.reuse, UR6, 0x3 ;  /* 0x0000000616177c11 */ /* 0x040fe4000f8e18ff */
[C---:B------:R-:W-:Y:S01]  /*01b0*/  LEA R9, R22.reuse, UR7, 0x3 ;  /* 0x0000000716097c11 */ /* 0x040fe2000f8e18ff */
[----:B------:R-:W-:Y:S01]  /*01c0*/  STS [R25], RZ ;  /* 0x000000ff19007388 */ /* 0x000fe20000000800 */
[----:B------:R-:W-:-:S03]  /*01d0*/  LEA R8, R22, UR4, 0x3 ;  /* 0x0000000416087c11 */ /* 0x000fc6000f8e18ff */
[----:B------:R3:W-:Y:S01]  /*01e0*/  STS.U8 [R22+UR5], R11 ;  /* 0x0000000b16007988 */ /* 0x0007e20008000005 */
[----:B-1----:R-:W-:-:S03]  /*01f0*/  UISETP.GE.AND UP0, UPT, UR8, 0x1, UPT ;  /* 0x000000010800788c */ /* 0x002fc6000bf06270 */
[----:B------:R1:W-:Y:S04]  /*0200*/  STS.64 [R23], R2 ;  /* 0x0000000217007388 */ /* 0x0003e80000000a00 */
[----:B--2---:R1:W-:Y:S01]  /*0210*/  STS.64 [R9], R4 ;  /* 0x0000000409007388 */ /* 0x0043e20000000a00 */
[----:B---3--:R-:W-:-:S03]  /*0220*/  IMAD.MOV.U32 R11, RZ, RZ, 0x4425af1d ;  /* 0x4425af1dff0b7424 */ /* 0x008fc600078e00ff */
[----:B------:R1:W-:Y:S01]  /*0230*/  STS.64 [R8], R4 ;  /* 0x0000000408007388 */ /* 0x0003e20000000a00 */
[----:B0-----:R-:W-:Y:S05]  /*0240*/  BRA.U !UP0, `(.L_x_0) ;  /* 0x0000000d08907547 */ /* 0x001fea000b800000 */
[----:B------:R-:W0:Y:S01]  /*0250*/  LDCU.64 UR12, c[0x0][0x390] ;  /* 0x00007200ff0c77ac */ /* 0x000e220008000a00 */
[----:B------:R-:W-:Y:S01]  /*0260*/  IMAD.MOV.U32 R7, RZ, RZ, 0x1 ;  /* 0x00000001ff077424 */ /* 0x000fe200078e00ff */
[----:B------:R-:W-:Y:S01]  /*0270*/  MOV R6, RZ ;  /* 0x000000ff00067202 */ /* 0x000fe20000000f00 */
[----:B-1----:R-:W-:Y:S01]  /*0280*/  IMAD R5, R22, 0x1b4b, RZ ;  /* 0x00001b4b16057824 */ /* 0x002fe200078e02ff */
[----:B------:R-:W-:Y:S01]  /*0290*/  UISETP.GE.U32.AND UP0, UPT, UR8, 0x4, UPT ;  /* 0x000000040800788c */ /* 0x000fe2000bf06070 */
[----:B------:R-:W-:Y:S01]  /*02a0*/  IMAD.MOV.U32 R4, RZ, RZ, RZ ;  /* 0x000000ffff047224 */ /* 0x000fe200078e00ff */
[----:B------:R-:W-:Y:S01]  /*02b0*/  MOV R11, 0x4425af1d ;  /* 0x4425af1d000b7802 */ /* 0x000fe20000000f00 */
[----:B------:R-:W-:Y:S01]  /*02c0*/  IMAD.MOV.U32 R10, RZ, RZ, 0x78b58c40 ;  /* 0x78b58c40ff0a7424 */ /* 0x000fe200078e00ff */
[----:B------:R-:W-:Y:S01]  /*02d0*/  ULOP3.LUT UR6, UR8, 0x3, URZ, 0xc0, !UPT ;  /* 0x0000000308067892 */ /* 0x000fe2000f8ec0ff */
[----:B0-----:R-:W-:Y:S02]  /*02e0*/  IMAD.U32 R18, RZ, RZ, UR12 ;  /* 0x0000000cff127e24 */ /* 0x001fe4000f8e00ff */
[----:B------:R-:W-:-:S02]  /*02f0*/  IMAD.U32 R19, RZ, RZ, UR13 ;  /* 0x0000000dff137e24 */ /* 0x000fc4000f8e00ff */
[----:B------:R-:W-:Y:S07]  /*0300*/  BRA.U !UP0, `(.L_x_1) ;  /* 0x00000009089c7547 */ /* 0x000fee000b800000 */
[----:B------:R-:W0:Y:S01]  /*0310*/  LDC.64 R12, c[0x0][0x380] ;  /* 0x0000e000ff0c7b82 */ /* 0x000e220000000a00 */
[----:B------:R-:W-:Y:S01]  /*0320*/  ULOP3.LUT UR4, UR8, 0x7ffffffc, URZ, 0xc0, !UPT ;  /* 0x7ffffffc08047892 */ /* 0x000fe2000f8ec0ff */
[----:B------:R-:W-:Y:S02]  /*0330*/  HFMA2 R7, -RZ, RZ, 0, 5.9604644775390625e-08 ;  /* 0x00000001ff077431 */ /* 0x000fe400000001ff */
[----:B------:R-:W-:Y:S01]  /*0340*/  IMAD.MOV.U32 R6, RZ, RZ, RZ ;  /* 0x000000ffff067224 */ /* 0x000fe200078e00ff */
[----:B------:R-:W-:Y:S01]  /*0350*/  MOV R10, 0x78b58c40 ;  /* 0x78b58c40000a7802 */ /* 0x000fe20000000f00 */
[----:B------:R-:W-:Y:S01]  /*0360*/  IMAD.MOV.U32 R3, RZ, RZ, 0x1 ;  /* 0x00000001ff037424 */ /* 0x000fe200078e00ff */
[----:B------:R-:W1:Y:S01]  /*0370*/  LDCU.64 UR14, c[0x0][0x3b8] ;  /* 0x00007700ff0e77ac */ /* 0x000e620008000a00 */
[----:B------:R-:W-:Y:S02]  /*0380*/  IMAD.MOV.U32 R11, RZ, RZ, 0x4425af1d ;  /* 0x4425af1dff0b7424 */ /* 0x000fe400078e00ff */
[----:B------:R-:W-:Y:S01]  /*0390*/  IMAD.U32 R4, RZ, RZ, UR4 ;  /* 0x00000004ff047e24 */ /* 0x000fe2000f8e00ff */
[----:B------:R-:W2:Y:S01]  /*03a0*/  LDCU.64 UR12, c[0x0][0x3b0] ;  /* 0x00007600ff0c77ac */ /* 0x000ea20008000a00 */
[----:B------:R-:W-:-:S12]  /*03b0*/  UIADD3 UR7, UPT, UPT, -UR4, URZ, URZ ;  /* 0x000000ff04077290 */ /* 0x000fd8000fffe1ff */
.L_x_14:
[----:B0-----:R-:W-:-:S05]  /*03c0*/  IMAD.WIDE R14, R5, 0x4, R12 ;  /* 0x00000004050e7825 */ /* 0x001fca00078e020c */
[----:B------:R-:W2:Y:S02]  /*03d0*/  LDG.E R27, desc[UR10][R14.64] ;  /* 0x0000000a0e1b7981 */ /* 0x000ea4000c1e1900 */
[----:B--2---:R-:W-:-:S04]  /*03e0*/  IADD3 R16, P0, PT, R27, UR12, RZ ;  /* 0x0000000c1b107c10 */ /* 0x004fc8000ff1e0ff */
[----:B------:R-:W-:-:S05]  /*03f0*/  LEA.HI.X.SX32 R17, R27, UR13, 0x1, P0 ;  /* 0x0000000d1b117c11 */ /* 0x000fca00080f0eff */
[----:B------:R-:W2:Y:S01]  /*0400*/  LDG.E.U8 R16, desc[UR10][R16.64] ;  /* 0x0000000a10107981 */ /* 0x000ea2000c1e1100 */
[----:B------:R-:W-:Y:S01]  /*0410*/  UIADD3 UR7, UPT, UPT, UR7, 0x4, URZ ;  /* 0x0000000407077890 */ /* 0x000fe2000fffe0ff */
[----:B------:R-:W-:Y:S01]  /*0420*/  BSSY.RECONVERGENT B0, `(.L_x_2) ;  /* 0x0000024000007945 */ /* 0x000fe20003800200 */
[----:B-1----:R-:W-:Y:S02]  /*0430*/  IADD3 R0, PT, PT, R3, -0x1, RZ ;  /* 0xffffffff03007810 */ /* 0x002fe40007ffe0ff */
[----:B------:R-:W-:Y:S01]  /*0440*/  UISETP.NE.AND UP0, UPT, UR7, URZ, UPT ;  /* 0x000000ff0700728c */ /* 0x000fe2000bf05270 */
[----:B--2---:R-:W-:-:S13]  /*0450*/  ISETP.NE.AND P0, PT, R16, RZ, PT ;  /* 0x000000ff1000720c */ /* 0x004fda0003f05270 */
[----:B---3--:R-:W-:Y:S05]  /*0460*/  @!P0 BRA `(.L_x_3) ;  /* 0x0000000000408947 */ /* 0x008fea0003800000 */
[----:B-1----:R-:W-:Y:S01]  /*0470*/  MOV R17, UR15 ;  /* 0x0000000f00117c02 */ /* 0x002fe20008000f00 */
[----:B------:R-:W-:-:S04]  /*0480*/  IMAD.U32 R16, RZ, RZ, UR14 ;  /* 0x0000000eff107e24 */ /* 0x000fc8000f8e00ff */
[----:B------:R-:W-:-:S05]  /*0490*/  IMAD.WIDE R26, R27, 0x8, R16 ;  /* 0x000000081b1a7825 */ /* 0x000fca00078e0210 */
[----:B------:R-:W2:Y:S02]  /*04a0*/  LDG.E.64 R20, desc[UR10][R26.64] ;  /* 0x0000000a1a147981 */ /* 0x000ea4000c1e1b00 */
[----:B--2---:R-:W-:-:S08]  /*04b0*/  DADD R20, -R20, R18 ;  /* 0x0000000014147229 */ /* 0x004fd00000000112 */
[----:B------:R-:W-:-:S14]  /*04c0*/  DSETP.GEU.AND P0, PT, R20, R10, PT ;  /* 0x0000000a1400722a */ /* 0x000fdc0003f0e000 */
[----:B------:R-:W-:Y:S05]  /*04d0*/  @P0 BRA `(.L_x_4) ;  /* 0x0000000000600947 */ /* 0x000fea0003800000 */
[----:B------:R-:W-:Y:S01]  /*04e0*/  IMAD.MOV.U32 R11, RZ, RZ, 0x1 ;  /* 0x00000001ff0b7424 */ /* 0x000fe200078e00ff */
[----:B------:R-:W-:Y:S01]  /*04f0*/  STS.64 [R23], R20 ;  /* 0x0000001417007388 */ /* 0x000fe20000000a00 */
[----:B------:R-:W-:Y:S01]  /*0500*/  MOV R7, 0x1 ;  /* 0x0000000100077802 */ /* 0x000fe20000000f00 */
[----:B------:R-:W-:Y:S01]  /*0510*/  IMAD.MOV.U32 R6, RZ, RZ, R0 ;  /* 0x000000ffff067224 */ /* 0x000fe200078e0000 */
[----:B------:R-:W-:Y:S01]  /*0520*/  MOV R10, R20 ;  /* 0x00000014000a7202 */ /* 0x000fe20000000f00 */
[----:B------:R0:W-:Y:S04]  /*0530*/  STS.U8 [R22+UR5], R11 ;  /* 0x0000000b16007988 */ /* 0x0001e80008000005 */
[----:B------:R1:W-:Y:S01]  /*0540*/  STS [R25], R0 ;  /* 0x0000000019007388 */ /* 0x0003e20000000800 */
[----:B0-----:R-:W-:Y:S01]  /*0550*/  IMAD.MOV.U32 R11, RZ, RZ, R21 ;  /* 0x000000ffff0b7224 */ /* 0x001fe200078e0015 */
[----:B------:R-:W-:Y:S06]  /*0560*/  BRA `(.L_x_4) ;  /* 0x00000000003c7947 */ /* 0x000fec0003800000 */
.L_x_3:
[----:B-1----:R-:W-:Y:S01]  /*0570*/  MOV R16, UR14 ;  /* 0x0000000e00107c02 */ /* 0x002fe20008000f00 */
[----:B------:R-:W-:-:S04]  /*0580*/  IMAD.U32 R17, RZ, RZ, UR15 ;  /* 0x0000000fff117e24 */ /* 0x000fc8000f8e00ff */
[----:B------:R-:W-:-:S05]  /*0590*/  IMAD.WIDE R26, R27, 0x8, R16 ;  /* 0x000000081b1a7825 */ /* 0x000fca00078e0210 */
[----:B------:R-:W2:Y:S02]  /*05a0*/  LDG.E.64 R20, desc[UR10][R26.64] ;  /* 0x0000000a1a147981 */ /* 0x000ea4000c1e1b00 */
[----:B--2---:R-:W-:-:S08]  /*05b0*/  DADD R20, R20, R18 ;  /* 0x0000000014147229 */ /* 0x004fd00000000012 */
[----:B------:R-:W-:-:S07]  /*05c0*/  DADD R18, -R20, 1 ;  /* 0x3ff0000014127429 */ /* 0x000fce0000000100 */
[----:B------:R0:W-:Y:S01]  /*05d0*/  STS.64 [R8], R18 ;  /* 0x0000001208007388 */ /* 0x0001e20000000a00 */
[----:B------:R-:W-:-:S14]  /*05e0*/  DSETP.GEU.AND P0, PT, R18, R10, PT ;  /* 0x0000000a1200722a */ /* 0x000fdc0003f0e000 */
[----:B------:R0:W-:Y:S01]  /*05f0*/  @!P0 STS.64 [R23], R18 ;  /* 0x0000001217008388 */ /* 0x0001e20000000a00 */
[----:B------:R-:W-:Y:S01]  /*0600*/  @!P0 MOV R10, R18 ;  /* 0x00000012000a8202 */ /* 0x000fe20000000f00 */
[----:B------:R-:W-:Y:S01]  /*0610*/  @!P0 IMAD.MOV.U32 R11, RZ, RZ, R19 ;  /* 0x000000ffff0b8224 */ /* 0x000fe200078e0013 */
[----:B------:R-:W-:Y:S01]  /*0620*/  @!P0 MOV R6, R0 ;  /* 0x0000000000068202 */ /* 0x000fe20000000f00 */
[----:B------:R0:W-:Y:S01]  /*0630*/  @!P0 STS.U8 [R22+UR5], RZ ;  /* 0x000000ff16008988 */ /* 0x0001e20008000005 */
[----:B------:R-:W-:-:S03]  /*0640*/  @!P0 PRMT R7, RZ, 0x7610, R7 ;  /* 0x00007610ff078816 */ /* 0x000fc60000000007 */
[----:B------:R0:W-:Y:S04]  /*0650*/  @!P0 STS [R25], R0 ;  /* 0x0000000019008388 */ /* 0x0001e80000000800 */
.L_x_4:
[----:B------:R-:W-:Y:S05]  /*0660*/  BSYNC.RECONVERGENT B0 ;  /* 0x0000000000007941 */ /* 0x000fea0003800200 */
.L_x_2:
[----:B------:R-:W0:Y:S02]  /*0670*/  LDG.E R27, desc[UR10][R14.64+0x4] ;  /* 0x0000040a0e1b7981 */ /* 0x000e24000c1e1900 */
[----:B0-----:R-:W-:-:S04]  /*0680*/  IADD3 R18, P0, PT, R27, UR12, RZ ;  /* 0x0000000c1b127c10 */ /* 0x001fc8000ff1e0ff */
[----:B------:R-:W-:-:S05]  /*0690*/  LEA.HI.X.SX32 R19, R27, UR13, 0x1, P0 ;  /* 0x0000000d1b137c11 */ /* 0x000fca00080f0eff */
[----:B------:R-:W2:Y:S01]  /*06a0*/  LDG.E.U8 R18, desc[UR10][R18.64] ;  /* 0x0000000a12127981 */ /* 0x000ea2000c1e1100 */
[----:B------:R-:W-:Y:S01]  /*06b0*/  BSSY.RECONVERGENT B0, `(.L_x_5) ;  /* 0x0000020000007945 */ /* 0x000fe20003800200 */
[----:B------:R-:W-:Y:S01]  /*06c0*/  VIADD R2, R3, 0x2 ;  /* 0x0000000203027836 */ /* 0x000fe20000000000 */
[----:B--2---:R-:W-:-:S13]  /*06d0*/  ISETP.NE.AND P0, PT, R18, RZ, PT ;  /* 0x000000ff1200720c */ /* 0x004fda0003f05270 */
[----:B------:R-:W-:Y:S05]  /*06e0*/  @!P0 BRA `(.L_x_6) ;  /* 0x00000000003c8947 */ /* 0x000fea0003800000 */
[----:B------:R-:W-:-:S05]  /*06f0*/  IMAD.WIDE R26, R27, 0x8, R16 ;  /* 0x000000081b1a7825 */ /* 0x000fca00078e0210 */
[----:B------:R-:W2:Y:S02]  /*0700*/  LDG.E.64 R18, desc[UR10][R26.64] ;  /* 0x0000000a1a127981 */ /* 0x000ea4000c1e1b00 */
[----:B--2---:R-:W-:-:S07]  /*0710*/  DADD R18, -R18, R20 ;  /* 0x0000000012127229 */ /* 0x004fce0000000114 */
[----:B------:R2:W-:Y:S01]  /*0720*/  STS.64 [R9], R18 ;  /* 0x0000001209007388 */ /* 0x0005e20000000a00 */
[----:B------:R-:W-:-:S14]  /*0730*/  DSETP.GEU.AND P0, PT, R18, R10, PT ;  /* 0x0000000a1200722a */ /* 0x000fdc0003f0e000 */
[----:B--2---:R-:W-:Y:S05]  /*0740*/  @P0 BRA `(.L_x_7) ;  /* 0x0000000000580947 */ /* 0x004fea0003800000 */
[----:B------:R-:W-:Y:S01]  /*0750*/  MOV R11, 0x1 ;  /* 0x00000001000b7802 */ /* 0x000fe20000000f00 */
[----:B------:R-:W-:Y:S01]  /*0760*/  STS.64 [R23], R18 ;  /* 0x0000001217007388 */ /* 0x000fe20000000a00 */
[----:B------:R-:W-:Y:S01]  /*0770*/  IMAD.MOV.U32 R7, RZ, RZ, 0x1 ;  /* 0x00000001ff077424 */ /* 0x000fe200078e00ff */
[----:B------:R-:W-:Y:S01]  /*0780*/  MOV R6, R3 ;  /* 0x0000000300067202 */ /* 0x000fe20000000f00 */
[----:B------:R-:W-:Y:S01]  /*0790*/  IMAD.MOV.U32 R10, RZ, RZ, R18 ;  /* 0x000000ffff0a7224 */ /* 0x000fe200078e0012 */
[----:B------:R0:W-:Y:S04]  /*07a0*/  STS.U8 [R22+UR5], R11 ;  /* 0x0000000b16007988 */ /* 0x0001e80008000005 */
[----:B------:R2:W-:Y:S01]  /*07b0*/  STS [R25], R3 ;  /* 0x0000000319007388 */ /* 0x0005e20000000800 */
[----:B0-----:R-:W-:Y:S01]  /*07c0*/  MOV R11, R19 ;  /* 0x00000013000b7202 */ /* 0x001fe20000000f00 */
[----:B------:R-:W-:Y:S06]  /*07d0*/  BRA `(.L_x_7) ;  /* 0x0000000000347947 */ /* 0x000fec0003800000 */
.L_x_6:
[----:B------:R-:W-:-:S05]  /*07e0*/  IMAD.WIDE R26, R27, 0x8, R16 ;  /* 0x000000081b1a7825 */ /* 0x000fca00078e0210 */
[----:B------:R-:W2:Y:S02]  /*07f0*/  LDG.E.64 R18, desc[UR10][R26.64] ;  /* 0x0000000a1a127981 */ /* 0x000ea4000c1e1b00 */
[----:B--2---:R-:W-:-:S08]  /*0800*/  DADD R18, R18, R20 ;  /* 0x0000000012127229 */ /* 0x004fd00000000014 */
[----:B------:R-:W-:-:S07]  /*0810*/  DADD R20, -R18, 1 ;  /* 0x3ff0000012147429 */ /* 0x000fce0000000100 */
[----:B------:R0:W-:Y:S01]  /*0820*/  STS.64 [R8], R20 ;  /* 0x0000001408007388 */ /* 0x0001e20000000a00 */
[----:B------:R-:W-:-:S14]  /*0830*/  DSETP.GEU.AND P0, PT, R20, R10, PT ;  /* 0x0000000a1400722a */ /* 0x000fdc0003f0e000 */
[----:B------:R0:W-:Y:S01]  /*0840*/  @!P0 STS.64 [R23], R20 ;  /* 0x0000001417008388 */ /* 0x0001e20000000a00 */
[----:B------:R-:W-:Y:S01]  /*0850*/  @!P0 IMAD.MOV.U32 R10, RZ, RZ, R20 ;  /* 0x000000ffff0a8224 */ /* 0x000fe200078e0014 */
[----:B------:R-:W-:Y:S01]  /*0860*/  @!P0 MOV R11, R21 ;  /* 0x00000015000b8202 */ /* 0x000fe20000000f00 */
[----:B------:R-:W-:Y:S01]  /*0870*/  @!P0 IMAD.MOV.U32 R6, RZ, RZ, R3 ;  /* 0x000000ffff068224 */ /* 0x000fe200078e0003 */
[----:B------:R0:W-:Y:S01]  /*0880*/  @!P0 STS.U8 [R22+UR5], RZ ;  /* 0x000000ff16008988 */ /* 0x0001e20008000005 */
[----:B------:R-:W-:-:S03]  /*0890*/  @!P0 PRMT R7, RZ, 0x7610, R7 ;  /* 0x00007610ff078816 */ /* 0x000fc60000000007 */
[----:B------:R0:W-:Y:S04]  /*08a0*/  @!P0 STS [R25], R3 ;  /* 0x0000000319008388 */ /* 0x0001e80000000800 */
.L_x_7:
[----:B------:R-:W-:Y:S05]  /*08b0*/  BSYNC.RECONVERGENT B0 ;  /* 0x0000000000007941 */ /* 0x000fea0003800200 */
.L_x_5:
[----:B------:R-:W0:Y:S02]  /*08c0*/  LDG.E R27, desc[UR10][R14.64+0x8] ;  /* 0x0000080a0e1b7981 */ /* 0x000e24000c1e1900 */
[----:B0-----:R-:W-:-:S04]  /*08d0*/  IADD3 R20, P0, PT, R27, UR12, RZ ;  /* 0x0000000c1b147c10 */ /* 0x001fc8000ff1e0ff */
[----:B------:R-:W-:-:S05]  /*08e0*/  LEA.HI.X.SX32 R21, R27, UR13, 0x1, P0 ;  /* 0x0000000d1b157c11 */ /* 0x000fca00080f0eff */
[----:B------:R-:W3:Y:S01]  /*08f0*/  LDG.E.U8 R20, desc[UR10][R20.64] ;  /* 0x0000000a14147981 */ /* 0x000ee2000c1e1100 */
[----:B------:R-:W-:Y:S01]  /*0900*/  BSSY.RECONVERGENT B0, `(.L_x_8) ;  /* 0x000001f000007945 */ /* 0x000fe20003800200 */
[----:B-1----:R-:W-:Y:S02]  /*0910*/  IADD3 R0, PT, PT, R3, 0x1, RZ ;  /* 0x0000000103007810 */ /* 0x002fe40007ffe0ff */
[----:B---3--:R-:W-:-:S13]  /*0920*/  ISETP.NE.AND P0, PT, R20, RZ, PT ;  /* 0x000000ff1400720c */ /* 0x008fda0003f05270 */
[----:B------:R-:W-:Y:S05]  /*0930*/  @!P0 BRA `(.L_x_9) ;  /* 0x0000000000388947 */ /* 0x000fea0003800000 */
[----:B------:R-:W-:-:S05]  /*0940*/  IMAD.WIDE R20, R27, 0x8, R16 ;  /* 0x000000081b147825 */ /* 0x000fca00078e0210 */
[----:B------:R-:W3:Y:S02]  /*0950*/  LDG.E.64 R26, desc[UR10][R20.64] ;  /* 0x0000000a141a7981 */ /* 0x000ee4000c1e1b00 */
[----:B---3--:R-:W-:-:S08]  /*0960*/  DADD R26, -R26, R18 ;  /* 0x000000001a1a7229 */ /* 0x008fd00000000112 */
        /* <DEDUP_REMOVED lines=11> */
.L_x_9:
[----:B------:R-:W-:-:S06]  /*0a20*/  IMAD.WIDE R20, R27, 0x8, R16 ;  /* 0x000000081b147825 */ /* 0x000fcc00078e0210 */
[----:B------:R-:W3:Y:S02]  /*0a30*/  LDG.E.64 R20, desc[UR10][R20.64] ;  /* 0x0000000a14147981 */ /* 0x000ee4000c1e1b00 */
[----:B---3--:R-:W-:-:S08]  /*0a40*/  DADD R26, R20, R18 ;  /* 0x00000000141a7229 */ /* 0x008fd00000000012 */
        /* <DEDUP_REMOVED lines=10> */
.L_x_10:
[----:B------:R-:W-:Y:S05]  /*0af0*/  BSYNC.RECONVERGENT B0 ;  /* 0x0000000000007941 */ /* 0x000fea0003800200 */
.L_x_8:
[----:B------:R-:W0:Y:S02]  /*0b00*/  LDG.E R15, desc[UR10][R14.64+0xc] ;  /* 0x00000c0a0e0f7981 */ /* 0x000e24000c1e1900 */
[----:B0-----:R-:W-:-:S04]  /*0b10*/  IADD3 R18, P0, PT, R15, UR12, RZ ;  /* 0x0000000c0f127c10 */ /* 0x001fc8000ff1e0ff */
[----:B------:R-:W-:-:S05]  /*0b20*/  LEA.HI.X.SX32 R19, R15, UR13, 0x1, P0 ;  /* 0x0000000d0f137c11 */ /* 0x000fca00080f0eff */
[----:B------:R-:W3:Y:S01]  /*0b30*/  LDG.E.U8 R18, desc[UR10][R18.64] ;  /* 0x0000000a12127981 */ /* 0x000ee2000c1e1100 */
[----:B------:R-:W-:Y:S01]  /*0b40*/  BSSY.RECONVERGENT B0, `(.L_x_11) ;  /* 0x0000020000007945 */ /* 0x000fe20003800200 */
[----:B---3--:R-:W-:-:S13]  /*0b50*/  ISETP.NE.AND P0, PT, R18, RZ, PT ;  /* 0x000000ff1200720c */ /* 0x008fda0003f05270 */
[----:B------:R-:W-:Y:S05]  /*0b60*/  @!P0 BRA `(.L_x_12) ;  /* 0x00000000003c8947 */ /* 0x000fea0003800000 */
[----:B------:R-:W-:-:S05]  /*0b70*/  IMAD.WIDE R16, R15, 0x8, R16 ;  /* 0x000000080f107825 */ /* 0x000fca00078e0210 */
[----:B------:R-:W3:Y:S02]  /*0b80*/  LDG.E.64 R18, desc[UR10][R16.64] ;  /* 0x0000000a10127981 */ /* 0x000ee4000c1e1b00 */
[----:B---3--:R-:W-:-:S07]  /*0b90*/  DADD R18, -R18, R26 ;  /* 0x0000000012127229 */ /* 0x008fce000000011a */
[----:B------:R0:W-:Y:S01]  /*0ba0*/  STS.64 [R9], R18 ;  /* 0x0000001209007388 */ /* 0x0001e20000000a00 */
[----:B------:R-:W-:-:S14]  /*0bb0*/  DSETP.GEU.AND P0, PT, R18, R10, PT ;  /* 0x0000000a1200722a */ /* 0x000fdc0003f0e000 */
[----:B0-----:R-:W-:Y:S05]  /*0bc0*/  @P0 BRA `(.L_x_13) ;  /* 0x00000000005c0947 */ /* 0x001fea0003800000 */
        /* <DEDUP_REMOVED lines=9> */
.L_x_12:
[----:B------:R-:W-:-:S05]  /*0c60*/  IMAD.WIDE R16, R15, 0x8, R16 ;  /* 0x000000080f107825 */ /* 0x000fca00078e0210 */
[----:B------:R-:W3:Y:S02]  /*0c70*/  LDG.E.64 R18, desc[UR10][R16.64] ;  /* 0x0000000a10127981 */ /* 0x000ee4000c1e1b00 */
[----:B---3--:R-:W-:-:S07]  /*0c80*/  DADD R18, R18, R26 ;  /* 0x0000000012127229 */ /* 0x008fce000000001a */
[----:B------:R0:W-:Y:S01]  /*0c90*/  STS.64 [R9], R18 ;  /* 0x0000001209007388 */ /* 0x0001e20000000a00 */
        /* <DEDUP_REMOVED lines=10> */
.L_x_13:
[----:B------:R-:W-:Y:S05]  /*0d40*/  BSYNC.RECONVERGENT B0 ;  /* 0x0000000000007941 */ /* 0x000fea0003800200 */
.L_x_11:
[----:B------:R-:W-:Y:S01]  /*0d50*/  VIADD R5, R5, 0x4 ;  /* 0x0000000405057836 */ /* 0x000fe20000000000 */
[----:B--2---:R-:W-:Y:S01]  /*0d60*/  IADD3 R3, PT, PT, R3, 0x4, RZ ;  /* 0x0000000403037810 */ /* 0x004fe20007ffe0ff */
[----:B------:R-:W-:Y:S06]  /*0d70*/  BRA.U UP0, `(.L_x_14) ;  /* 0xfffffff500907547 */ /* 0x000fec000b83ffff */
.L_x_1:
[----:B------:R-:W-:-:S09]  /*0d80*/  UISETP.NE.AND UP0, UPT, UR6, URZ, UPT ;  /* 0x000000ff0600728c */ /* 0x000fd2000bf05270 */
[----:B------:R-:W-:Y:S05]  /*0d90*/  BRA.U !UP0, `(.L_x_0) ;  /* 0x0000000108bc7547 */ /* 0x000fea000b800000 */
[----:B0--3--:R-:W0:Y:S01]  /*0da0*/  LDC.64 R2, c[0x0][0x3b8] ;  /* 0x0000ee00ff027b82 */ /* 0x009e220000000a00 */
[----:B------:R-:W2:Y:S01]  /*0db0*/  LDCU.64 UR12, c[0x0][0x3b0] ;  /* 0x00007600ff0c77ac */ /* 0x000ea20008000a00 */
[----:B------:R-:W-:-:S06]  /*0dc0*/  UIADD3 UR4, UPT, UPT, -UR6, URZ, URZ ;  /* 0x000000ff06047290 */ /* 0x000fcc000fffe1ff */
[----:B------:R-:W3:Y:S06]  /*0dd0*/  LDC.64 R12, c[0x0][0x380] ;  /* 0x0000e000ff0c7b82 */ /* 0x000eec0000000a00 */
.L_x_18:
[----:B---3--:R-:W-:-:S06]  /*0de0*/  IMAD.WIDE R16, R5, 0x4, R12 ;  /* 0x0000000405107825 */ /* 0x008fcc00078e020c */
[----:B------:R-:W2:Y:S02]  /*0df0*/  LDG.E R17, desc[UR10][R16.64] ;  /* 0x0000000a10117981 */ /* 0x000ea4000c1e1900 */
[----:B--2---:R-:W-:-:S04]  /*0e00*/  IADD3 R14, P0, PT, R17, UR12, RZ ;  /* 0x0000000c110e7c10 */ /* 0x004fc8000ff1e0ff */
[----:B------:R-:W-:-:S05]  /*0e10*/  LEA.HI.X.SX32 R15, R17, UR13, 0x1, P0 ;  /* 0x0000000d110f7c11 */ /* 0x000fca00080f0eff */
[----:B------:R-:W2:Y:S01]  /*0e20*/  LDG.E.U8 R14, desc[UR10][R14.64] ;  /* 0x0000000a0e0e7981 */ /* 0x000ea2000c1e1100 */
[----:B------:R-:W-:Y:S01]  /*0e30*/  UIADD3 UR4, UPT, UPT, UR4, 0x1, URZ ;  /* 0x0000000104047890 */ /* 0x000fe2000fffe0ff */
[----:B------:R-:W-:Y:S03]  /*0e40*/  BSSY.RECONVERGENT B0, `(.L_x_15) ;  /* 0x0000021000007945 */ /* 0x000fe60003800200 */
[----:B------:R-:W-:Y:S01]  /*0e50*/  UISETP.NE.AND UP0, UPT, UR4, URZ, UPT ;  /* 0x000000ff0400728c */ /* 0x000fe2000bf05270 */
[----:B--2---:R-:W-:-:S13]  /*0e60*/  ISETP.NE.AND P0, PT, R14, RZ, PT ;  /* 0x000000ff0e00720c */ /* 0x004fda0003f05270 */
[----:B------:R-:W-:Y:S05]  /*0e70*/  @!P0 BRA `(.L_x_16) ;  /* 0x00000000003c8947 */ /* 0x000fea0003800000 */
[----:B0-----:R-:W-:-:S06]  /*0e80*/  IMAD.WIDE R14, R17, 0x8, R2 ;  /* 0x00000008110e7825 */ /* 0x001fcc00078e0202 */
[----:B------:R-:W2:Y:S02]  /*0e90*/  LDG.E.64 R14, desc[UR10][R14.64] ;  /* 0x0000000a0e0e7981 */ /* 0x000ea4000c1e1b00 */
[----:B--2---:R-:W-:-:S07]  /*0ea0*/  DADD R18, -R14, R18 ;  /* 0x000000000e127229 */ /* 0x004fce0000000112 */
        /* <DEDUP_REMOVED lines=12> */
.L_x_16:
[----:B0-----:R-:W-:-:S06]  /*0f70*/  IMAD.WIDE R16, R17, 0x8, R2 ;  /* 0x0000000811107825 */ /* 0x001fcc00078e0202 */
[----:B------:R-:W2:Y:S02]  /*0f80*/  LDG.E.64 R16, desc[UR10][R16.64] ;  /* 0x0000000a10107981 */ /* 0x000ea4000c1e1b00 */
[----:B--2---:R-:W-:-:S07]  /*0f90*/  DADD R18, R16, R18 ;  /* 0x0000000010127229 */ /* 0x004fce0000000012 */
        /* <DEDUP_REMOVED lines=11> */
.L_x_17:
[----:B------:R-:W-:Y:S05]  /*1050*/  BSYNC.RECONVERGENT B0 ;  /* 0x0000000000007941 */ /* 0x000fea0003800200 */
.L_x_15:
[----:B------:R-:W-:Y:S01]  /*1060*/  VIADD R5, R5, 0x1 ;  /* 0x0000000105057836 */ /* 0x000fe20000000000 */
[----:B0-2---:R-:W-:Y:S01]  /*1070*/  IADD3 R4, PT, PT, R4, 0x1, RZ ;  /* 0x0000000104047810 */ /* 0x005fe20007ffe0ff */
[----:B------:R-:W-:Y:S06]  /*1080*/  BRA.U UP0, `(.L_x_18) ;  /* 0xfffffffd00547547 */ /* 0x000fec000b83ffff */
.L_x_0:
[----:B01-3--:R-:W0:Y:S01]  /*1090*/  LDC.64 R2, c[0x0][0x398] ;  /* 0x0000e600ff027b82 */ /* 0x00be220000000a00 */
[----:B------:R-:W1:Y:S07]  /*10a0*/  LDCU.64 UR8, c[0x0][0x3a0] ;  /* 0x00007400ff0877ac */ /* 0x000e6e0008000a00 */
[----:B------:R-:W2:Y:S01]  /*10b0*/  LDC.64 R8, c[0x0][0x3a8] ;  /* 0x0000ea00ff087b82 */ /* 0x000ea20000000a00 */
[----:B-1----:R-:W-:-:S04]  /*10c0*/  IADD3 R4, P0, PT, R22, UR8, RZ ;  /* 0x0000000816047c10 */ /* 0x002fc8000ff1e0ff */
[C---:B------:R-:W-:Y:S01]  /*10d0*/  LEA.HI.X.SX32 R5, R22.reuse, UR9, 0x1, P0 ;  /* 0x0000000916057c11 */ /* 0x040fe200080f0eff */
[----:B0-----:R-:W-:-:S05]  /*10e0*/  IMAD.WIDE R2, R22, 0x4, R2 ;  /* 0x0000000416027825 */ /* 0x001fca00078e0202 */
[----:B------:R-:W-:Y:S01]  /*10f0*/  STG.E desc[UR10][R2.64], R6 ;  /* 0x0000000602007986 */ /* 0x000fe2000c10190a */
[----:B--2---:R-:W-:-:S03]  /*1100*/  IMAD.WIDE R22, R22, 0x8, R8 ;  /* 0x0000000816167825 */ /* 0x004fc600078e0208 */
[----:B------:R-:W-:Y:S04]  /*1110*/  STG.E.U8 desc[UR10][R4.64], R7 ;  /* 0x0000000704007986 */ /* 0x000fe8000c10110a */
[----:B------:R-:W-:Y:S01]  /*1120*/  STG.E.64 desc[UR10][R22.64], R10 ;  /* 0x0000000a16007986 */ /* 0x000fe2000c101b0a */
[----:B------:R-:W-:Y:S05]  /*1130*/  EXIT ;  /* 0x000000000000794d */ /* 0x000fea0003800000 */
.L_x_19:
[----:B------:R-:W-:-:S00]  /*1140*/  BRA `(.L_x_19) ;  /* 0xfffffffc00fc7947 */ /* 0x000fc0000383ffff */
[----:B------:R-:W-:-:S00]  /*1150*/  NOP ;  /* 0x0000000000007918 */ /* 0x000fc00000000000 */
        /* <DEDUP_REMOVED lines=10> */
.L_x_20:


//--------------------- .nv.shared._Z15KernelWeakTrainPiidS_PbPdS0_S1_ --------------------------
	.section	.nv.shared._Z15KernelWeakTrainPiidS_PbPdS0_S1_,"aw",@nobits
	.sectionflags	@""
	.align	8
.nv.shared._Z15KernelWeakTrainPiidS_PbPdS0_S1_:
	.zero		26608


//--------------------- .nv.shared.reserved.0     --------------------------
	.section	.nv.shared.reserved.0,"aw",@nobits
	.weak		__nv_reservedSMEM_offset_0_alias
	.size		__nv_reservedSMEM_offset_0_alias, 0, 64
	.other		__nv_reservedSMEM_offset_0_alias,@"STO_CUDA_RESERVED_SHARED STV_DEFAULT"
__nv_reservedSMEM_offset_0_alias:
	.zero		0
	.zero		64


//--------------------- .nv.constant0._Z15KernelWeakTrainPiidS_PbPdS0_S1_ --------------------------
	.section	.nv.constant0._Z15KernelWeakTrainPiidS_PbPdS0_S1_,"a",@progbits
	.sectionflags	@""
	.align	4
.nv.constant0._Z15KernelWeakTrainPiidS_PbPdS0_S1_:
	.zero		960


//--------------------- SYMBOLS --------------------------

	.type		.nv.reservedSmem.offset0,@object
	.size		.nv.reservedSmem.offset0,0x4
	.type		.nv.reservedSmem.cap,@object
	.size		.nv.reservedSmem.cap,0x4
